//
// Generated by NVIDIA NVVM Compiler
//
// Compiler Build ID: CL-36424714
// Cuda compilation tools, release 13.0, V13.0.88
// Based on NVVM 20.0.0
//

.version 9.0
.target sm_100
.address_size 64

	// .globl	BGRA_to_NV12

.visible .entry BGRA_to_NV12(
	.param .u64 .ptr .align 1 BGRA_to_NV12_param_0,
	.param .u32 BGRA_to_NV12_param_1,
	.param .u32 BGRA_to_NV12_param_2,
	.param .u32 BGRA_to_NV12_param_3,
	.param .u64 .ptr .align 1 BGRA_to_NV12_param_4,
	.param .u32 BGRA_to_NV12_param_5,
	.param .u32 BGRA_to_NV12_param_6,
	.param .u32 BGRA_to_NV12_param_7,
	.param .u32 BGRA_to_NV12_param_8,
	.param .u32 BGRA_to_NV12_param_9
)
{
	.reg .pred 	%p<7>;
	.reg .b16 	%rs<31>;
	.reg .b32 	%r<56>;
	.reg .b32 	%f<15>;
	.reg .b64 	%rd<43>;
	.reg .b64 	%fd<94>;

	ld.param.u64 	%rd5, [BGRA_to_NV12_param_0];
	ld.param.u32 	%r12, [BGRA_to_NV12_param_1];
	ld.param.u32 	%r13, [BGRA_to_NV12_param_2];
	ld.param.u64 	%rd6, [BGRA_to_NV12_param_4];
	ld.param.u32 	%r17, [BGRA_to_NV12_param_5];
	ld.param.u32 	%r15, [BGRA_to_NV12_param_6];
	ld.param.u32 	%r18, [BGRA_to_NV12_param_8];
	ld.param.u32 	%r19, [BGRA_to_NV12_param_9];
	cvta.to.global.u64 	%rd1, %rd6;
	cvta.to.global.u64 	%rd2, %rd5;
	mov.u32 	%r20, %ctaid.x;
	mov.u32 	%r21, %ntid.x;
	mov.u32 	%r22, %tid.x;
	mad.lo.s32 	%r23, %r20, %r21, %r22;
	mov.u32 	%r24, %ctaid.y;
	mov.u32 	%r25, %ntid.y;
	mov.u32 	%r26, %tid.y;
	mad.lo.s32 	%r1, %r24, %r25, %r26;
	shl.b32 	%r2, %r1, 1;
	mul.lo.s32 	%r27, %r13, %r2;
	div.u32 	%r3, %r27, %r15;
	shl.b32 	%r4, %r23, 1;
	mul.lo.s32 	%r28, %r4, %r12;
	div.u32 	%r5, %r28, %r17;
	setp.ge.u32 	%p1, %r5, %r18;
	setp.ge.u32 	%p2, %r3, %r19;
	or.pred  	%p3, %p2, %p1;
	@%p3 bra 	$L__BB0_7;
	ld.param.u32 	%r53, [BGRA_to_NV12_param_7];
	ld.param.u32 	%r51, [BGRA_to_NV12_param_3];
	shl.b32 	%r29, %r5, 2;
	mad.lo.s32 	%r6, %r3, %r51, %r29;
	add.s32 	%r7, %r6, 2;
	cvt.u64.u32 	%rd7, %r7;
	add.s64 	%rd8, %rd2, %rd7;
	ld.global.u8 	%rs27, [%rd8];
	add.s32 	%r30, %r6, 1;
	cvt.u64.u32 	%rd9, %r30;
	add.s64 	%rd10, %rd2, %rd9;
	ld.global.u8 	%rs25, [%rd10];
	cvt.u64.u32 	%rd11, %r6;
	add.s64 	%rd12, %rd2, %rd11;
	ld.global.u8 	%rs28, [%rd12];
	mad.lo.s32 	%r8, %r53, %r2, %r4;
	cvt.rn.f64.u16 	%fd1, %rs27;
	cvt.rn.f64.u16 	%fd2, %rs25;
	mul.f64 	%fd4, %fd2, 0d3FE020C49BA5E354;
	fma.rn.f64 	%fd5, %fd1, 0d3FD072B020C49BA6, %fd4;
	cvt.rn.f64.u16 	%fd3, %rs28;
	fma.rn.f64 	%fd6, %fd3, 0d3FB916872B020C4A, %fd5;
	add.f64 	%fd7, %fd6, 0d4030000000000000;
	cvt.rn.f32.f64 	%f1, %fd7;
	cvt.rni.s32.f32 	%r31, %f1;
	cvt.u64.u32 	%rd13, %r8;
	add.s64 	%rd3, %rd1, %rd13;
	st.global.u8 	[%rd3], %r31;
	add.s32 	%r9, %r4, 1;
	setp.ge.u32 	%p4, %r9, %r12;
	mov.u16 	%rs22, %rs27;
	mov.u16 	%rs23, %rs25;
	mov.u16 	%rs24, %rs28;
	@%p4 bra 	$L__BB0_3;
	ld.param.u64 	%rd41, [BGRA_to_NV12_param_0];
	add.s32 	%r32, %r6, 6;
	cvt.u64.u32 	%rd14, %r32;
	cvta.to.global.u64 	%rd15, %rd41;
	add.s64 	%rd16, %rd15, %rd14;
	ld.global.u8 	%rs22, [%rd16];
	add.s32 	%r33, %r6, 5;
	cvt.u64.u32 	%rd17, %r33;
	add.s64 	%rd18, %rd15, %rd17;
	ld.global.u8 	%rs23, [%rd18];
	add.s32 	%r34, %r6, 4;
	cvt.u64.u32 	%rd19, %r34;
	add.s64 	%rd20, %rd15, %rd19;
	ld.global.u8 	%rs24, [%rd20];
	cvt.rn.f64.u16 	%fd8, %rs22;
	cvt.rn.f64.u16 	%fd9, %rs23;
	mul.f64 	%fd10, %fd9, 0d3FE020C49BA5E354;
	fma.rn.f64 	%fd11, %fd8, 0d3FD072B020C49BA6, %fd10;
	cvt.rn.f64.u16 	%fd12, %rs24;
	fma.rn.f64 	%fd13, %fd12, 0d3FB916872B020C4A, %fd11;
	add.f64 	%fd14, %fd13, 0d4030000000000000;
	cvt.rn.f32.f64 	%f2, %fd14;
	cvt.rni.s32.f32 	%r35, %f2;
	st.global.u8 	[%rd3+1], %r35;
$L__BB0_3:
	add.s32 	%r36, %r2, 1;
	setp.ge.u32 	%p5, %r36, %r13;
	mov.u16 	%rs26, %rs25;
	mov.u16 	%rs29, %rs28;
	mov.u16 	%rs30, %rs27;
	@%p5 bra 	$L__BB0_6;
	ld.param.u32 	%r54, [BGRA_to_NV12_param_7];
	ld.param.u32 	%r52, [BGRA_to_NV12_param_3];
	ld.param.u64 	%rd42, [BGRA_to_NV12_param_0];
	setp.ge.u32 	%p6, %r9, %r12;
	add.s32 	%r37, %r6, %r52;
	add.s32 	%r10, %r8, %r54;
	add.s32 	%r11, %r7, %r52;
	cvt.u64.u32 	%rd21, %r11;
	cvta.to.global.u64 	%rd4, %rd42;
	add.s64 	%rd22, %rd4, %rd21;
	ld.global.u8 	%rs27, [%rd22];
	add.s32 	%r38, %r11, -1;
	cvt.u64.u32 	%rd23, %r38;
	add.s64 	%rd24, %rd4, %rd23;
	ld.global.u8 	%rs26, [%rd24];
	cvt.u64.u32 	%rd25, %r37;
	add.s64 	%rd26, %rd4, %rd25;
	ld.global.u8 	%rs29, [%rd26];
	cvt.rn.f64.u16 	%fd15, %rs27;
	cvt.rn.f64.u16 	%fd16, %rs26;
	mul.f64 	%fd17, %fd16, 0d3FE020C49BA5E354;
	fma.rn.f64 	%fd18, %fd15, 0d3FD072B020C49BA6, %fd17;
	cvt.rn.f64.u16 	%fd19, %rs29;
	fma.rn.f64 	%fd20, %fd19, 0d3FB916872B020C4A, %fd18;
	add.f64 	%fd21, %fd20, 0d4030000000000000;
	cvt.rn.f32.f64 	%f3, %fd21;
	cvt.rni.s32.f32 	%r39, %f3;
	cvt.u64.u32 	%rd27, %r10;
	add.s64 	%rd28, %rd1, %rd27;
	st.global.u8 	[%rd28], %r39;
	@%p6 bra 	$L__BB0_6;
	add.s32 	%r40, %r11, 4;
	cvt.u64.u32 	%rd29, %r40;
	add.s64 	%rd30, %rd4, %rd29;
	ld.global.u8 	%rs30, [%rd30];
	add.s32 	%r41, %r11, 3;
	cvt.u64.u32 	%rd31, %r41;
	add.s64 	%rd32, %rd4, %rd31;
	ld.global.u8 	%rs25, [%rd32];
	add.s32 	%r42, %r11, 2;
	cvt.u64.u32 	%rd33, %r42;
	add.s64 	%rd34, %rd4, %rd33;
	ld.global.u8 	%rs28, [%rd34];
	cvt.rn.f64.u16 	%fd22, %rs30;
	cvt.rn.f64.u16 	%fd23, %rs25;
	mul.f64 	%fd24, %fd23, 0d3FE020C49BA5E354;
	fma.rn.f64 	%fd25, %fd22, 0d3FD072B020C49BA6, %fd24;
	cvt.rn.f64.u16 	%fd26, %rs28;
	fma.rn.f64 	%fd27, %fd26, 0d3FB916872B020C4A, %fd25;
	add.f64 	%fd28, %fd27, 0d4030000000000000;
	cvt.rn.f32.f64 	%f4, %fd28;
	cvt.rni.s32.f32 	%r43, %f4;
	add.s32 	%r44, %r10, 1;
	cvt.u64.u32 	%rd35, %r44;
	add.s64 	%rd36, %rd1, %rd35;
	st.global.u8 	[%rd36], %r43;
$L__BB0_6:
	ld.param.u32 	%r55, [BGRA_to_NV12_param_7];
	mul.f64 	%fd29, %fd1, 0dBFC2F1A9FBE76C8B;
	mul.f64 	%fd30, %fd2, 0d3FD29FBE76C8B439;
	sub.f64 	%fd31, %fd29, %fd30;
	fma.rn.f64 	%fd32, %fd3, 0d3FDC189374BC6A7F, %fd31;
	add.f64 	%fd33, %fd32, 0d4060000000000000;
	cvt.rn.f32.f64 	%f5, %fd33;
	mul.f64 	%fd34, %fd1, 0d3FDC189374BC6A7F;
	mul.f64 	%fd35, %fd2, 0d3FD78D4FDF3B645A;
	sub.f64 	%fd36, %fd34, %fd35;
	mul.f64 	%fd37, %fd3, 0d3FB22D0E56041893;
	sub.f64 	%fd38, %fd36, %fd37;
	add.f64 	%fd39, %fd38, 0d4060000000000000;
	cvt.rn.f32.f64 	%f6, %fd39;
	cvt.rn.f64.u16 	%fd40, %rs22;
	mul.f64 	%fd41, %fd40, 0dBFC2F1A9FBE76C8B;
	cvt.rn.f64.u16 	%fd42, %rs23;
	mul.f64 	%fd43, %fd42, 0d3FD29FBE76C8B439;
	sub.f64 	%fd44, %fd41, %fd43;
	cvt.rn.f64.u16 	%fd45, %rs24;
	fma.rn.f64 	%fd46, %fd45, 0d3FDC189374BC6A7F, %fd44;
	add.f64 	%fd47, %fd46, 0d4060000000000000;
	cvt.f64.f32 	%fd48, %f5;
	add.f64 	%fd49, %fd47, %fd48;
	cvt.rn.f32.f64 	%f7, %fd49;
	mul.f64 	%fd50, %fd40, 0d3FDC189374BC6A7F;
	mul.f64 	%fd51, %fd42, 0d3FD78D4FDF3B645A;
	sub.f64 	%fd52, %fd50, %fd51;
	mul.f64 	%fd53, %fd45, 0d3FB22D0E56041893;
	sub.f64 	%fd54, %fd52, %fd53;
	add.f64 	%fd55, %fd54, 0d4060000000000000;
	cvt.f64.f32 	%fd56, %f6;
	add.f64 	%fd57, %fd55, %fd56;
	cvt.rn.f32.f64 	%f8, %fd57;
	cvt.rn.f64.u16 	%fd58, %rs27;
	mul.f64 	%fd59, %fd58, 0dBFC2F1A9FBE76C8B;
	cvt.rn.f64.u16 	%fd60, %rs26;
	mul.f64 	%fd61, %fd60, 0d3FD29FBE76C8B439;
	sub.f64 	%fd62, %fd59, %fd61;
	cvt.rn.f64.u16 	%fd63, %rs29;
	fma.rn.f64 	%fd64, %fd63, 0d3FDC189374BC6A7F, %fd62;
	add.f64 	%fd65, %fd64, 0d4060000000000000;
	cvt.f64.f32 	%fd66, %f7;
	add.f64 	%fd67, %fd65, %fd66;
	cvt.rn.f32.f64 	%f9, %fd67;
	mul.f64 	%fd68, %fd58, 0d3FDC189374BC6A7F;
	mul.f64 	%fd69, %fd60, 0d3FD78D4FDF3B645A;
	sub.f64 	%fd70, %fd68, %fd69;
	mul.f64 	%fd71, %fd63, 0d3FB22D0E56041893;
	sub.f64 	%fd72, %fd70, %fd71;
	add.f64 	%fd73, %fd72, 0d4060000000000000;
	cvt.f64.f32 	%fd74, %f8;
	add.f64 	%fd75, %fd73, %fd74;
	cvt.rn.f32.f64 	%f10, %fd75;
	cvt.rn.f64.u16 	%fd76, %rs30;
	mul.f64 	%fd77, %fd76, 0dBFC2F1A9FBE76C8B;
	cvt.rn.f64.u16 	%fd78, %rs25;
	mul.f64 	%fd79, %fd78, 0d3FD29FBE76C8B439;
	sub.f64 	%fd80, %fd77, %fd79;
	cvt.rn.f64.u16 	%fd81, %rs28;
	fma.rn.f64 	%fd82, %fd81, 0d3FDC189374BC6A7F, %fd80;
	add.f64 	%fd83, %fd82, 0d4060000000000000;
	cvt.f64.f32 	%fd84, %f9;
	add.f64 	%fd85, %fd83, %fd84;
	cvt.rn.f32.f64 	%f11, %fd85;
	mul.f64 	%fd86, %fd76, 0d3FDC189374BC6A7F;
	mul.f64 	%fd87, %fd78, 0d3FD78D4FDF3B645A;
	sub.f64 	%fd88, %fd86, %fd87;
	mul.f64 	%fd89, %fd81, 0d3FB22D0E56041893;
	sub.f64 	%fd90, %fd88, %fd89;
	add.f64 	%fd91, %fd90, 0d4060000000000000;
	cvt.f64.f32 	%fd92, %f10;
	add.f64 	%fd93, %fd91, %fd92;
	cvt.rn.f32.f64 	%f12, %fd93;
	add.s32 	%r45, %r15, %r1;
	mul.lo.s32 	%r46, %r45, %r55;
	add.s32 	%r47, %r46, %r4;
	mul.f32 	%f13, %f11, 0f3E800000;
	cvt.rni.s32.f32 	%r48, %f13;
	cvt.u64.u32 	%rd37, %r47;
	add.s64 	%rd38, %rd1, %rd37;
	st.global.u8 	[%rd38], %r48;
	mul.f32 	%f14, %f12, 0f3E800000;
	cvt.rni.s32.f32 	%r49, %f14;
	add.s32 	%r50, %r9, %r46;
	cvt.u64.u32 	%rd39, %r50;
	add.s64 	%rd40, %rd1, %rd39;
	st.global.u8 	[%rd40], %r49;
$L__BB0_7:
	ret;

}


// ===== COMPILED SASS (sm_100) =====

	.target	sm_100

	.elftype	@"ET_EXEC"


//--------------------- .note.nv.tkinfo           --------------------------
	.section	.note.nv.tkinfo,"",@"SHT_NOTE"
	.sectionflags	@"SHF_NOTE_NV_TKINFO"
	.tkinfo
        /*0018*/ 	.word	0x00000002
        /*0030*/ 	.string	""
        /*0030*/ 	.string	"ptxas"
        /*0030*/ 	.string	"Cuda compilation tools, release 13.0, V13.0.88"
        /*0030*/ 	.string	"Build cuda_13.0.r13.0/compiler.36424714_0"
        /*0030*/ 	.string	"-arch sm_100 -m 64 "



//--------------------- .note.nv.cuinfo           --------------------------
	.section	.note.nv.cuinfo,"",@"SHT_NOTE"
	.sectionflags	@"SHF_NOTE_NV_CUINFO"
        /*0018*/ 	.short	0x0002
        /*001a*/ 	.short	0x0064
        /*001c*/ 	.short	0x0082
	.zero		2


//--------------------- .nv.info                  --------------------------
	.section	.nv.info,"",@"SHT_CUDA_INFO"
	.align	4


	//----- nvinfo : EIATTR_REGCOUNT
	.align		4
        /*0000*/ 	.byte	0x04, 0x2f
        /*0002*/ 	.short	(.L_1 - .L_0)
	.align		4
.L_0:
        /*0004*/ 	.word	index@(BGRA_to_NV12)
        /*0008*/ 	.word	0x00000020


	//----- nvinfo : EIATTR_FRAME_SIZE
	.align		4
.L_1:
        /*000c*/ 	.byte	0x04, 0x11
        /*000e*/ 	.short	(.L_3 - .L_2)
	.align		4
.L_2:
        /*0010*/ 	.word	index@(BGRA_to_NV12)
        /*0014*/ 	.word	0x00000000


	//----- nvinfo : EIATTR_MIN_STACK_SIZE
	.align		4
.L_3:
        /*0018*/ 	.byte	0x04, 0x12
        /*001a*/ 	.short	(.L_5 - .L_4)
	.align		4
.L_4:
        /*001c*/ 	.word	index@(BGRA_to_NV12)
        /*0020*/ 	.word	0x00000000
.L_5:


//--------------------- .nv.compat                --------------------------
	.section	.nv.compat,"",@"SHT_CUDA_COMPAT_INFO"
	.align	4
        /*0000*/ 	.byte	0x02, 0x09, 0x00, 0x00, 0x02, 0x02, 0x01, 0x00, 0x02, 0x05, 0x05, 0x00, 0x03, 0x07, 0x01, 0x01
        /*0010*/ 	.byte	0x02, 0x03, 0x00, 0x00, 0x02, 0x06, 0x01, 0x00, 0x04, 0x0b, 0x08, 0x00, 0x01, 0x00, 0x00, 0x00
        /*0020*/ 	.byte	0x00, 0x00, 0x00, 0x00


//--------------------- .nv.info.BGRA_to_NV12     --------------------------
	.section	.nv.info.BGRA_to_NV12,"",@"SHT_CUDA_INFO"
	.sectionflags	@""
	.align	4


	//----- nvinfo : EIATTR_CUDA_API_VERSION
	.align		4
        /*0000*/ 	.byte	0x04, 0x37
        /*0002*/ 	.short	(.L_7 - .L_6)
.L_6:
        /*0004*/ 	.word	0x00000082


	//----- nvinfo : EIATTR_KPARAM_INFO
	.align		4
.L_7:
        /*0008*/ 	.byte	0x04, 0x17
        /*000a*/ 	.short	(.L_9 - .L_8)
.L_8:
        /*000c*/ 	.word	0x00000000
        /*0010*/ 	.short	0x0009
        /*0012*/ 	.short	0x0030
        /*0014*/ 	.byte	0x00, 0xf0, 0x11, 0x00


	//----- nvinfo : EIATTR_KPARAM_INFO
	.align		4
.L_9:
        /*0018*/ 	.byte	0x04, 0x17
        /*001a*/ 	.short	(.L_11 - .L_10)
.L_10:
        /*001c*/ 	.word	0x00000000
        /*0020*/ 	.short	0x0008
        /*0022*/ 	.short	0x002c
        /*0024*/ 	.byte	0x00, 0xf0, 0x11, 0x00


	//----- nvinfo : EIATTR_KPARAM_INFO
	.align		4
.L_11:
        /*0028*/ 	.byte	0x04, 0x17
        /*002a*/ 	.short	(.L_13 - .L_12)
.L_12:
        /*002c*/ 	.word	0x00000000
        /*0030*/ 	.short	0x0007
        /*0032*/ 	.short	0x0028
        /*0034*/ 	.byte	0x00, 0xf0, 0x11, 0x00


	//----- nvinfo : EIATTR_KPARAM_INFO
	.align		4
.L_13:
        /*0038*/ 	.byte	0x04, 0x17
        /*003a*/ 	.short	(.L_15 - .L_14)
.L_14:
        /*003c*/ 	.word	0x00000000
        /*0040*/ 	.short	0x0006
        /*0042*/ 	.short	0x0024
        /*0044*/ 	.byte	0x00, 0xf0, 0x11, 0x00


	//----- nvinfo : EIATTR_KPARAM_INFO
	.align		4
.L_15:
        /*0048*/ 	.byte	0x04, 0x17
        /*004a*/ 	.short	(.L_17 - .L_16)
.L_16:
        /*004c*/ 	.word	0x00000000
        /*0050*/ 	.short	0x0005
        /*0052*/ 	.short	0x0020
        /*0054*/ 	.byte	0x00, 0xf0, 0x11, 0x00


	//----- nvinfo : EIATTR_KPARAM_INFO
	.align		4
.L_17:
        /*0058*/ 	.byte	0x04, 0x17
        /*005a*/ 	.short	(.L_19 - .L_18)
.L_18:
        /*005c*/ 	.word	0x00000000
        /*0060*/ 	.short	0x0004
        /*0062*/ 	.short	0x0018
        /*0064*/ 	.byte	0x00, 0xf5, 0x21, 0x00


	//----- nvinfo : EIATTR_KPARAM_INFO
	.align		4
.L_19:
        /*0068*/ 	.byte	0x04, 0x17
        /*006a*/ 	.short	(.L_21 - .L_20)
.L_20:
        /*006c*/ 	.word	0x00000000
        /*0070*/ 	.short	0x0003
        /*0072*/ 	.short	0x0010
        /*0074*/ 	.byte	0x00, 0xf0, 0x11, 0x00


	//----- nvinfo : EIATTR_KPARAM_INFO
	.align		4
.L_21:
        /*0078*/ 	.byte	0x04, 0x17
        /*007a*/ 	.short	(.L_23 - .L_22)
.L_22:
        /*007c*/ 	.word	0x00000000
        /*0080*/ 	.short	0x0002
        /*0082*/ 	.short	0x000c
        /*0084*/ 	.byte	0x00, 0xf0, 0x11, 0x00


	//----- nvinfo : EIATTR_KPARAM_INFO
	.align		4
.L_23:
        /*0088*/ 	.byte	0x04, 0x17
        /*008a*/ 	.short	(.L_25 - .L_24)
.L_24:
        /*008c*/ 	.word	0x00000000
        /*0090*/ 	.short	0x0001
        /*0092*/ 	.short	0x0008
        /*0094*/ 	.byte	0x00, 0xf0, 0x11, 0x00


	//----- nvinfo : EIATTR_KPARAM_INFO
	.align		4
.L_25:
        /*0098*/ 	.byte	0x04, 0x17
        /*009a*/ 	.short	(.L_27 - .L_26)
.L_26:
        /*009c*/ 	.word	0x00000000
        /*00a0*/ 	.short	0x0000
        /*00a2*/ 	.short	0x0000
        /*00a4*/ 	.byte	0x00, 0xf5, 0x21, 0x00


	//----- nvinfo : EIATTR_SPARSE_MMA_MASK
	.align		4
.L_27:
        /*00a8*/ 	.byte	0x03, 0x50
        /*00aa*/ 	.short	0x0000


	//----- nvinfo : EIATTR_MAXREG_COUNT
	.align		4
        /*00ac*/ 	.byte	0x03, 0x1b
        /*00ae*/ 	.short	0x00ff


	//----- nvinfo : EIATTR_MERCURY_ISA_VERSION
	.align		4
        /*00b0*/ 	.byte	0x03, 0x5f
        /*00b2*/ 	.short	0x0101


	//----- nvinfo : EIATTR_VRC_CTA_INIT_COUNT
	.align		4
        /*00b4*/ 	.byte	0x02, 0x4a
	.zero		1
	.zero		1


	//----- nvinfo : EIATTR_EXIT_INSTR_OFFSETS
	.align		4
        /*00b8*/ 	.byte	0x04, 0x1c
        /*00ba*/ 	.short	(.L_29 - .L_28)


	//   ....[0]....
.L_28:
        /*00bc*/ 	.word	0x00000380


	//   ....[1]....
        /*00c0*/ 	.word	0x00001120


	//----- nvinfo : EIATTR_CRS_STACK_SIZE
	.align		4
.L_29:
        /*00c4*/ 	.byte	0x04, 0x1e
        /*00c6*/ 	.short	(.L_31 - .L_30)
.L_30:
        /*00c8*/ 	.word	0x00000000


	//----- nvinfo : EIATTR_CBANK_PARAM_SIZE
	.align		4
.L_31:
        /*00cc*/ 	.byte	0x03, 0x19
        /*00ce*/ 	.short	0x0034


	//----- nvinfo : EIATTR_PARAM_CBANK
	.align		4
        /*00d0*/ 	.byte	0x04, 0x0a
        /*00d2*/ 	.short	(.L_33 - .L_32)
	.align		4
.L_32:
        /*00d4*/ 	.word	index@(.nv.constant0.BGRA_to_NV12)
        /*00d8*/ 	.short	0x0380
        /*00da*/ 	.short	0x0034


	//----- nvinfo : EIATTR_SW_WAR
	.align		4
.L_33:
        /*00dc*/ 	.byte	0x04, 0x36
        /*00de*/ 	.short	(.L_35 - .L_34)
.L_34:
        /*00e0*/ 	.word	0x00000008
.L_35:


//--------------------- .nv.callgraph             --------------------------
	.section	.nv.callgraph,"",@"SHT_CUDA_CALLGRAPH"
	.align	4
	.sectionentsize	8
	.align		4
        /*0000*/ 	.word	0x00000000
	.align		4
        /*0004*/ 	.word	0xffffffff
	.align		4
        /*0008*/ 	.word	0x00000000
	.align		4
        /*000c*/ 	.word	0xfffffffe
	.align		4
        /*0010*/ 	.word	0x00000000
	.align		4
        /*0014*/ 	.word	0xfffffffd
	.align		4
        /*0018*/ 	.word	0x00000000
	.align		4
        /*001c*/ 	.word	0xfffffffc


//--------------------- .text.BGRA_to_NV12        --------------------------
	.section	.text.BGRA_to_NV12,"ax",@progbits
	.align	128
        .global         BGRA_to_NV12
        .type           BGRA_to_NV12,@function
        .size           BGRA_to_NV12,(.L_x_5 - BGRA_to_NV12)
        .other          BGRA_to_NV12,@"STO_CUDA_ENTRY STV_DEFAULT"
BGRA_to_NV12:
.text.BGRA_to_NV12:
[----:B------:R-:W-:Y:S01]  /*0000*/  LDC R1, c[0x0][0x37c] ;  /* 0x0000df00ff017b82 */ /* 0x000fe20000000800 */
[----:B------:R-:W0:Y:S01]  /*0010*/  LDCU.64 UR8, c[0x0][0x3a0] ;  /* 0x00007400ff0877ac */ /* 0x000e220008000a00 */
[----:B------:R-:W1:Y:S06]  /*0020*/  S2R R8, SR_TID.X ;  /* 0x0000000000087919 */ /* 0x000e6c0000002100 */
[----:B------:R-:W1:Y:S01]  /*0030*/  S2UR UR4, SR_CTAID.X ;  /* 0x00000000000479c3 */ /* 0x000e620000002500 */
[----:B------:R-:W2:Y:S01]  /*0040*/  LDCU.64 UR6, c[0x0][0x388] ;  /* 0x00007100ff0677ac */ /* 0x000ea20008000a00 */
[----:B------:R-:W3:Y:S06]  /*0050*/  S2R R10, SR_TID.Y ;  /* 0x00000000000a7919 */ /* 0x000eec0000002200 */
[----:B------:R-:W1:Y:S01]  /*0060*/  LDC R3, c[0x0][0x360] ;  /* 0x0000d800ff037b82 */ /* 0x000e620000000800 */
[----:B0-----:R-:W0:Y:S07]  /*0070*/  I2F.U32.RP R2, UR8 ;  /* 0x0000000800027d06 */ /* 0x001e2e0008209000 */
[----:B------:R-:W3:Y:S01]  /*0080*/  S2UR UR5, SR_CTAID.Y ;  /* 0x00000000000579c3 */ /* 0x000ee20000002600 */
[----:B------:R-:W-:-:S02]  /*0090*/  ISETP.NE.U32.AND P5, PT, RZ, UR8, PT ;  /* 0x00000008ff007c0c */ /* 0x000fc4000bfa5070 */
[----:B------:R-:W-:Y:S01]  /*00a0*/  ISETP.NE.U32.AND P2, PT, RZ, UR9, PT ;  /* 0x00000009ff007c0c */ /* 0x000fe2000bf45070 */
[----:B------:R-:W4:Y:S04]  /*00b0*/  I2F.U32.RP R0, UR9 ;  /* 0x0000000900007d06 */ /* 0x000f280008209000 */
[----:B------:R-:W3:Y:S04]  /*00c0*/  LDC R9, c[0x0][0x364] ;  /* 0x0000d900ff097b82 */ /* 0x000ee80000000800 */
[----:B0-----:R-:W0:Y:S08]  /*00d0*/  MUFU.RCP R2, R2 ;  /* 0x0000000200027308 */ /* 0x001e300000001000 */
[----:B----4-:R-:W4:Y:S01]  /*00e0*/  MUFU.RCP R0, R0 ;  /* 0x0000000000007308 */ /* 0x010f220000001000 */
[----:B0-----:R-:W-:-:S02]  /*00f0*/  VIADD R6, R2, 0xffffffe ;  /* 0x0ffffffe02067836 */ /* 0x001fc40000000000 */
[----:B-1----:R-:W-:Y:S01]  /*0100*/  IMAD R2, R3, UR4, R8 ;  /* 0x0000000403027c24 */ /* 0x002fe2000f8e0208 */
[----:B------:R-:W0:Y:S04]  /*0110*/  LDCU UR4, c[0x0][0x3ac] ;  /* 0x00007580ff0477ac */ /* 0x000e280008000800 */
[----:B------:R1:W5:Y:S01]  /*0120*/  F2I.FTZ.U32.TRUNC.NTZ R7, R6 ;  /* 0x0000000600077305 */ /* 0x000362000021f000 */
[----:B------:R-:W-:Y:S02]  /*0130*/  IMAD.SHL.U32 R2, R2, 0x2, RZ ;  /* 0x0000000202027824 */ /* 0x000fe400078e00ff */
[----:B----4-:R-:W-:-:S05]  /*0140*/  VIADD R4, R0, 0xffffffe ;  /* 0x0ffffffe00047836 */ /* 0x010fca0000000000 */
[----:B------:R4:W2:Y:S01]  /*0150*/  F2I.FTZ.U32.TRUNC.NTZ R5, R4 ;  /* 0x0000000400057305 */ /* 0x0008a2000021f000 */
[----:B-1----:R-:W-:Y:S02]  /*0160*/  HFMA2 R6, -RZ, RZ, 0, 0 ;  /* 0x00000000ff067431 */ /* 0x002fe400000001ff */
[----:B-----5:R-:W-:Y:S02]  /*0170*/  IMAD.MOV R11, RZ, RZ, -R7 ;  /* 0x000000ffff0b7224 */ /* 0x020fe400078e0a07 */
[----:B----4-:R-:W-:Y:S02]  /*0180*/  IMAD.MOV.U32 R4, RZ, RZ, RZ ;  /* 0x000000ffff047224 */ /* 0x010fe400078e00ff */
[----:B------:R-:W-:Y:S01]  /*0190*/  IMAD R3, R11, UR8, RZ ;  /* 0x000000080b037c24 */ /* 0x000fe2000f8e02ff */
[----:B--2---:R-:W-:-:S05]  /*01a0*/  IADD3 R0, PT, PT, RZ, -R5, RZ ;  /* 0x80000005ff007210 */ /* 0x004fca0007ffe0ff */
[----:B------:R-:W-:Y:S02]  /*01b0*/  IMAD.MOV.U32 R8, RZ, RZ, R0 ;  /* 0x000000ffff087224 */ /* 0x000fe400078e0000 */
[----:B---3--:R-:W-:Y:S01]  /*01c0*/  IMAD R0, R9, UR5, R10 ;  /* 0x0000000509007c24 */ /* 0x008fe2000f8e020a */
[----:B------:R-:W1:Y:S01]  /*01d0*/  LDCU UR5, c[0x0][0x3b0] ;  /* 0x00007600ff0577ac */ /* 0x000e620008000800 */
[----:B------:R-:W-:-:S04]  /*01e0*/  IMAD.HI.U32 R9, R7, R3, R6 ;  /* 0x0000000307097227 */ /* 0x000fc800078e0006 */
[----:B------:R-:W-:Y:S02]  /*01f0*/  IMAD R6, R2, UR6, RZ ;  /* 0x0000000602067c24 */ /* 0x000fe4000f8e02ff */
[----:B------:R-:W-:Y:S02]  /*0200*/  IMAD R3, R8, UR9, RZ ;  /* 0x0000000908037c24 */ /* 0x000fe4000f8e02ff */
[----:B------:R-:W-:Y:S02]  /*0210*/  IMAD.SHL.U32 R7, R0, 0x2, RZ ;  /* 0x0000000200077824 */ /* 0x000fe400078e00ff */
[----:B------:R-:W-:-:S04]  /*0220*/  IMAD.HI.U32 R9, R9, R6, RZ ;  /* 0x0000000609097227 */ /* 0x000fc800078e00ff */
[----:B------:R-:W-:Y:S01]  /*0230*/  IMAD.HI.U32 R4, R5, R3, R4 ;  /* 0x0000000305047227 */ /* 0x000fe200078e0004 */
[----:B------:R-:W-:-:S03]  /*0240*/  IADD3 R5, PT, PT, -R9, RZ, RZ ;  /* 0x000000ff09057210 */ /* 0x000fc60007ffe1ff */
[----:B------:R-:W-:Y:S02]  /*0250*/  IMAD R3, R7, UR7, RZ ;  /* 0x0000000707037c24 */ /* 0x000fe4000f8e02ff */
[----:B------:R-:W-:Y:S02]  /*0260*/  IMAD R6, R5, UR8, R6 ;  /* 0x0000000805067c24 */ /* 0x000fe4000f8e0206 */
[----:B------:R-:W-:-:S03]  /*0270*/  IMAD.HI.U32 R4, R4, R3, RZ ;  /* 0x0000000304047227 */ /* 0x000fc600078e00ff */
[----:B------:R-:W-:Y:S01]  /*0280*/  ISETP.GE.U32.AND P3, PT, R6, UR8, PT ;  /* 0x0000000806007c0c */ /* 0x000fe2000bf66070 */
[----:B------:R-:W-:-:S04]  /*0290*/  IMAD.MOV R8, RZ, RZ, -R4 ;  /* 0x000000ffff087224 */ /* 0x000fc800078e0a04 */
[----:B------:R-:W-:-:S05]  /*02a0*/  IMAD R3, R8, UR9, R3 ;  /* 0x0000000908037c24 */ /* 0x000fca000f8e0203 */
[----:B------:R-:W-:-:S03]  /*02b0*/  ISETP.GE.U32.AND P0, PT, R3, UR9, PT ;  /* 0x0000000903007c0c */ /* 0x000fc6000bf06070 */
[----:B------:R-:W-:Y:S02]  /*02c0*/  @P3 VIADD R6, R6, -UR8 ;  /* 0x8000000806063c36 */ /* 0x000fe40008000000 */
[----:B------:R-:W-:-:S03]  /*02d0*/  @P3 VIADD R9, R9, 0x1 ;  /* 0x0000000109093836 */ /* 0x000fc60000000000 */
[----:B------:R-:W-:-:S05]  /*02e0*/  ISETP.GE.U32.AND P4, PT, R6, UR8, PT ;  /* 0x0000000806007c0c */ /* 0x000fca000bf86070 */
[----:B------:R-:W-:Y:S01]  /*02f0*/  @P0 IADD3 R3, PT, PT, R3, -UR9, RZ ;  /* 0x8000000903030c10 */ /* 0x000fe2000fffe0ff */
[----:B------:R-:W-:-:S03]  /*0300*/  @P0 VIADD R4, R4, 0x1 ;  /* 0x0000000104040836 */ /* 0x000fc60000000000 */
[----:B------:R-:W-:-:S04]  /*0310*/  ISETP.GE.U32.AND P1, PT, R3, UR9, PT ;  /* 0x0000000903007c0c */ /* 0x000fc8000bf26070 */
[----:B------:R-:W-:Y:S02]  /*0320*/  @P4 IADD3 R9, PT, PT, R9, 0x1, RZ ;  /* 0x0000000109094810 */ /* 0x000fe40007ffe0ff */
[----:B------:R-:W-:-:S04]  /*0330*/  @!P5 LOP3.LUT R9, RZ, UR8, RZ, 0x33, !PT ;  /* 0x00000008ff09dc12 */ /* 0x000fc8000f8e33ff */
[----:B0-----:R-:W-:-:S03]  /*0340*/  ISETP.GE.U32.AND P0, PT, R9, UR4, PT ;  /* 0x0000000409007c0c */ /* 0x001fc6000bf06070 */
[----:B------:R-:W-:Y:S01]  /*0350*/  @P1 VIADD R4, R4, 0x1 ;  /* 0x0000000104041836 */ /* 0x000fe20000000000 */
[----:B------:R-:W-:-:S04]  /*0360*/  @!P2 LOP3.LUT R4, RZ, UR9, RZ, 0x33, !PT ;  /* 0x00000009ff04ac12 */ /* 0x000fc8000f8e33ff */
[----:B-1----:R-:W-:-:S13]  /*0370*/  ISETP.GE.U32.OR P0, PT, R4, UR5, P0 ;  /* 0x0000000504007c0c */ /* 0x002fda0008706470 */
[----:B------:R-:W-:Y:S05]  /*0380*/  @P0 EXIT ;  /* 0x000000000000094d */ /* 0x000fea0003800000 */
[----:B------:R-:W0:Y:S01]  /*0390*/  LDCU UR8, c[0x0][0x390] ;  /* 0x00007200ff0877ac */ /* 0x000e220008000800 */
[----:B------:R-:W-:Y:S01]  /*03a0*/  IMAD.SHL.U32 R9, R9, 0x4, RZ ;  /* 0x0000000409097824 */ /* 0x000fe200078e00ff */
[----:B------:R-:W1:Y:S01]  /*03b0*/  LDCU.64 UR10, c[0x0][0x380] ;  /* 0x00007000ff0a77ac */ /* 0x000e620008000a00 */
[----:B------:R-:W2:Y:S01]  /*03c0*/  LDCU.64 UR4, c[0x0][0x358] ;  /* 0x00006b00ff0477ac */ /* 0x000ea20008000a00 */
[----:B------:R-:W-:Y:S01]  /*03d0*/  UMOV UR14, 0x9ba5e354 ;  /* 0x9ba5e354000e7882 */ /* 0x000fe20000000000 */
[----:B------:R-:W-:Y:S01]  /*03e0*/  UMOV UR15, 0x3fe020c4 ;  /* 0x3fe020c4000f7882 */ /* 0x000fe20000000000 */
[----:B------:R-:W-:Y:S01]  /*03f0*/  UMOV UR16, 0x20c49ba6 ;  /* 0x20c49ba600107882 */ /* 0x000fe20000000000 */
[----:B------:R-:W-:Y:S01]  /*0400*/  UMOV UR17, 0x3fd072b0 ;  /* 0x3fd072b000117882 */ /* 0x000fe20000000000 */
[----:B------:R-:W-:Y:S01]  /*0410*/  UMOV UR18, 0x2b020c4a ;  /* 0x2b020c4a00127882 */ /* 0x000fe20000000000 */
[----:B------:R-:W-:Y:S01]  /*0420*/  UMOV UR19, 0x3fb91687 ;  /* 0x3fb9168700137882 */ /* 0x000fe20000000000 */
[----:B0-----:R-:W-:Y:S01]  /*0430*/  IMAD R24, R4, UR8, R9 ;  /* 0x0000000804187c24 */ /* 0x001fe2000f8e0209 */
[----:B------:R-:W0:Y:S03]  /*0440*/  LDCU UR12, c[0x0][0x3a8] ;  /* 0x00007500ff0c77ac */ /* 0x000e260008000800 */
[C---:B------:R-:W-:Y:S01]  /*0450*/  VIADD R14, R24.reuse, 0x2 ;  /* 0x00000002180e7836 */ /* 0x040fe20000000000 */
[----:B------:R-:W-:Y:S01]  /*0460*/  IADD3 R16, PT, PT, R24, 0x1, RZ ;  /* 0x0000000118107810 */ /* 0x000fe20007ffe0ff */
[----:B------:R-:W3:Y:S03]  /*0470*/  LDCU.64 UR20, c[0x0][0x398] ;  /* 0x00007300ff1477ac */ /* 0x000ee60008000a00 */
[----:B-1----:R-:W-:-:S05]  /*0480*/  IADD3 R16, P0, PT, R16, UR10, RZ ;  /* 0x0000000a10107c10 */ /* 0x002fca000ff1e0ff */
[----:B------:R-:W-:Y:S01]  /*0490*/  IMAD.X R17, RZ, RZ, UR11, P0 ;  /* 0x0000000bff117e24 */ /* 0x000fe200080e06ff */
[----:B------:R-:W-:-:S04]  /*04a0*/  IADD3 R14, P0, PT, R14, UR10, RZ ;  /* 0x0000000a0e0e7c10 */ /* 0x000fc8000ff1e0ff */
[----:B--2---:R-:W2:Y:S01]  /*04b0*/  LDG.E.U8 R3, desc[UR4][R16.64] ;  /* 0x0000000410037981 */ /* 0x004ea2000c1e1100 */
[----:B------:R-:W-:Y:S02]  /*04c0*/  IADD3.X R15, PT, PT, RZ, UR11, RZ, P0, !PT ;  /* 0x0000000bff0f7c10 */ /* 0x000fe400087fe4ff */
[----:B------:R-:W-:-:S03]  /*04d0*/  IADD3 R18, P0, PT, R24, UR10, RZ ;  /* 0x0000000a18127c10 */ /* 0x000fc6000ff1e0ff */
[----:B------:R-:W4:Y:S02]  /*04e0*/  LDG.E.U8 R4, desc[UR4][R14.64] ;  /* 0x000000040e047981 */ /* 0x000f24000c1e1100 */
[----:B------:R-:W-:-:S05]  /*04f0*/  IMAD.X R19, RZ, RZ, UR11, P0 ;  /* 0x0000000bff137e24 */ /* 0x000fca00080e06ff */
[----:B------:R1:W5:Y:S01]  /*0500*/  LDG.E.U8 R5, desc[UR4][R18.64] ;  /* 0x0000000412057981 */ /* 0x000362000c1e1100 */
[C---:B0-----:R-:W-:Y:S01]  /*0510*/  IMAD R23, R7.reuse, UR12, R2 ;  /* 0x0000000c07177c24 */ /* 0x041fe2000f8e0202 */
[----:B------:R-:W-:Y:S01]  /*0520*/  IADD3 R6, PT, PT, R2, 0x1, RZ ;  /* 0x0000000102067810 */ /* 0x000fe20007ffe0ff */
[----:B------:R-:W-:Y:S01]  /*0530*/  VIADD R7, R7, 0x1 ;  /* 0x0000000107077836 */ /* 0x000fe20000000000 */
[----:B------:R-:W-:Y:S02]  /*0540*/  BSSY.RECONVERGENT B0, `(.L_x_0) ;  /* 0x000002d000007945 */ /* 0x000fe40003800200 */
[----:B---3--:R-:W-:Y:S02]  /*0550*/  IADD3 R20, P0, PT, R23, UR20, RZ ;  /* 0x0000001417147c10 */ /* 0x008fe4000ff1e0ff */
[----:B------:R-:W-:-:S03]  /*0560*/  ISETP.GE.U32.AND P1, PT, R7, UR7, PT ;  /* 0x0000000707007c0c */ /* 0x000fc6000bf26070 */
[----:B------:R-:W-:Y:S01]  /*0570*/  IMAD.X R21, RZ, RZ, UR21, P0 ;  /* 0x00000015ff157e24 */ /* 0x000fe200080e06ff */
[----:B------:R-:W-:Y:S01]  /*0580*/  ISETP.GE.U32.AND P0, PT, R6, UR6, PT ;  /* 0x0000000606007c0c */ /* 0x000fe2000bf06070 */
[----:B--2---:R-:W0:Y:S01]  /*0590*/  I2F.F64.U16 R10, R3 ;  /* 0x00000003000a7312 */ /* 0x004e220000101800 */
[----:B-1----:R-:W-:-:S07]  /*05a0*/  PRMT R19, R3, 0x7610, R19 ;  /* 0x0000761003137816 */ /* 0x002fce0000000013 */
[----:B----4-:R-:W1:Y:S01]  /*05b0*/  I2F.F64.U16 R8, R4 ;  /* 0x0000000400087312 */ /* 0x010e620000101800 */
[----:B-----5:R-:W-:Y:S01]  /*05c0*/  PRMT R7, R5, 0x7610, R7 ;  /* 0x0000761005077816 */ /* 0x020fe20000000007 */
[----:B0-----:R-:W-:-:S06]  /*05d0*/  DMUL R10, R10, UR14 ;  /* 0x0000000e0a0a7c28 */ /* 0x001fcc0008000000 */
[----:B------:R-:W0:Y:S01]  /*05e0*/  I2F.F64.U16 R12, R5 ;  /* 0x00000005000c7312 */ /* 0x000e220000101800 */
[----:B------:R-:W-:Y:S01]  /*05f0*/  PRMT R18, R7, 0x7610, R18 ;  /* 0x0000761007127816 */ /* 0x000fe20000000012 */
[----:B-1----:R-:W-:Y:S02]  /*0600*/  DFMA R8, R8, UR16, R10 ;  /* 0x0000001008087c2b */ /* 0x002fe4000800000a */
[----:B------:R-:W-:-:S06]  /*0610*/  PRMT R11, R3, 0x7610, R11 ;  /* 0x00007610030b7816 */ /* 0x000fcc000000000b */
[----:B0-----:R-:W-:-:S08]  /*0620*/  DFMA R8, R12, UR18, R8 ;  /* 0x000000120c087c2b */ /* 0x001fd00008000008 */
[----:B------:R-:W-:-:S06]  /*0630*/  DADD R8, R8, 16 ;  /* 0x4030000008087429 */ /* 0x000fcc0000000000 */
[----:B------:R0:W1:Y:S04]  /*0640*/  F2F.F32.F64 R10, R8 ;  /* 0x00000008000a7310 */ /* 0x0000680000301000 */
[----:B0-----:R-:W-:Y:S02]  /*0650*/  PRMT R8, R5, 0x7610, R8 ;  /* 0x0000761005087816 */ /* 0x001fe40000000008 */
[C---:B------:R-:W-:Y:S02]  /*0660*/  PRMT R9, R4.reuse, 0x7610, R9 ;  /* 0x0000761004097816 */ /* 0x040fe40000000009 */
[----:B-1----:R0:W1:Y:S02]  /*0670*/  F2I.NTZ R13, R10 ;  /* 0x0000000a000d7305 */ /* 0x0020640000203100 */
[----:B0-----:R-:W-:Y:S01]  /*0680*/  PRMT R10, R4, 0x7610, R10 ;  /* 0x00007610040a7816 */ /* 0x001fe2000000000a */
[----:B-1----:R0:W-:Y:S01]  /*0690*/  STG.E.U8 desc[UR4][R20.64], R13 ;  /* 0x0000000d14007986 */ /* 0x0021e2000c101104 */
[----:B------:R-:W-:Y:S05]  /*06a0*/  @P0 BRA `(.L_x_1) ;  /* 0x0000000000580947 */ /* 0x000fea0003800000 */
[C---:B------:R-:W-:Y:S01]  /*06b0*/  VIADD R12, R24.reuse, 0x5 ;  /* 0x00000005180c7836 */ /* 0x040fe20000000000 */
[----:B------:R-:W-:-:S04]  /*06c0*/  IADD3 R28, PT, PT, R24, 0x6, RZ ;  /* 0x00000006181c7810 */ /* 0x000fc80007ffe0ff */
[----:B------:R-:W-:-:S05]  /*06d0*/  IADD3 R12, P2, PT, R12, UR10, RZ ;  /* 0x0000000a0c0c7c10 */ /* 0x000fca000ff5e0ff */
[----:B0-----:R-:W-:Y:S01]  /*06e0*/  IMAD.X R13, RZ, RZ, UR11, P2 ;  /* 0x0000000bff0d7e24 */ /* 0x001fe200090e06ff */
[----:B------:R-:W-:Y:S01]  /*06f0*/  IADD3 R28, P2, PT, R28, UR10, RZ ;  /* 0x0000000a1c1c7c10 */ /* 0x000fe2000ff5e0ff */
[----:B------:R-:W-:-:S03]  /*0700*/  VIADD R26, R24, 0x4 ;  /* 0x00000004181a7836 */ /* 0x000fc60000000000 */
[----:B------:R-:W2:Y:S01]  /*0710*/  LDG.E.U8 R19, desc[UR4][R12.64] ;  /* 0x000000040c137981 */ /* 0x000ea2000c1e1100 */
[----:B------:R-:W-:Y:S02]  /*0720*/  IADD3.X R29, PT, PT, RZ, UR11, RZ, P2, !PT ;  /* 0x0000000bff1d7c10 */ /* 0x000fe400097fe4ff */
[----:B------:R-:W-:-:S03]  /*0730*/  IADD3 R26, P2, PT, R26, UR10, RZ ;  /* 0x0000000a1a1a7c10 */ /* 0x000fc6000ff5e0ff */
[----:B------:R-:W3:Y:S02]  /*0740*/  LDG.E.U8 R10, desc[UR4][R28.64] ;  /* 0x000000041c0a7981 */ /* 0x000ee4000c1e1100 */
[----:B------:R-:W-:-:S05]  /*0750*/  IMAD.X R27, RZ, RZ, UR11, P2 ;  /* 0x0000000bff1b7e24 */ /* 0x000fca00090e06ff */
[----:B------:R-:W4:Y:S01]  /*0760*/  LDG.E.U8 R8, desc[UR4][R26.64] ;  /* 0x000000041a087981 */ /* 0x000f22000c1e1100 */
[----:B--2---:R-:W0:Y:S08]  /*0770*/  I2F.F64.U16 R14, R19 ;  /* 0x00000013000e7312 */ /* 0x004e300000101800 */
[----:B---3--:R-:W1:Y:S01]  /*0780*/  I2F.F64.U16 R16, R10 ;  /* 0x0000000a00107312 */ /* 0x008e620000101800 */
[----:B0-----:R-:W-:-:S07]  /*0790*/  DMUL R14, R14, UR14 ;  /* 0x0000000e0e0e7c28 */ /* 0x001fce0008000000 */
[----:B----4-:R-:W0:Y:S01]  /*07a0*/  I2F.F64.U16 R12, R8 ;  /* 0x00000008000c7312 */ /* 0x010e220000101800 */
[----:B-1----:R-:W-:-:S08]  /*07b0*/  DFMA R14, R16, UR16, R14 ;  /* 0x00000010100e7c2b */ /* 0x002fd0000800000e */
[----:B0-----:R-:W-:-:S08]  /*07c0*/  DFMA R12, R12, UR18, R14 ;  /* 0x000000120c0c7c2b */ /* 0x001fd0000800000e */
[----:B------:R-:W-:-:S10]  /*07d0*/  DADD R12, R12, 16 ;  /* 0x403000000c0c7429 */ /* 0x000fd40000000000 */
[----:B------:R-:W0:Y:S08]  /*07e0*/  F2F.F32.F64 R12, R12 ;  /* 0x0000000c000c7310 */ /* 0x000e300000301000 */
[----:B0-----:R-:W0:Y:S02]  /*07f0*/  F2I.NTZ R15, R12 ;  /* 0x0000000c000f7305 */ /* 0x001e240000203100 */
[----:B0-----:R1:W-:Y:S02]  /*0800*/  STG.E.U8 desc[UR4][R20.64+0x1], R15 ;  /* 0x0000010f14007986 */ /* 0x0013e4000c101104 */
.L_x_1:
[----:B------:R-:W-:Y:S05]  /*0810*/  BSYNC.RECONVERGENT B0 ;  /* 0x0000000000007941 */ /* 0x000fea0003800200 */
.L_x_0:
[----:B------:R-:W-:Y:S01]  /*0820*/  BSSY.RECONVERGENT B0, `(.L_x_2) ;  /* 0x0000038000007945 */ /* 0x000fe20003800200 */
[----:B01----:R-:W-:Y:S02]  /*0830*/  PRMT R20, R9, 0x7610, R20 ;  /* 0x0000761009147816 */ /* 0x003fe40000000014 */
[----:B------:R-:W-:Y:S01]  /*0840*/  PRMT R21, R11, 0x7610, R21 ;  /* 0x000076100b157816 */ /* 0x000fe20000000015 */
[----:B------:R-:W-:Y:S06]  /*0850*/  @P1 BRA `(.L_x_3) ;  /* 0x0000000000d01947 */ /* 0x000fec0003800000 */
[C---:B------:R-:W-:Y:S02]  /*0860*/  VIADD R22, R24.reuse, UR8 ;  /* 0x0000000818167c36 */ /* 0x040fe40008000000 */
[----:B------:R-:W-:-:S03]  /*0870*/  VIADD R26, R24, 0x2 ;  /* 0x00000002181a7836 */ /* 0x000fc60000000000 */
[----:B------:R-:W-:Y:S01]  /*0880*/  IADD3 R28, PT, PT, R22, 0x1, RZ ;  /* 0x00000001161c7810 */ /* 0x000fe20007ffe0ff */
[----:B------:R-:W-:-:S03]  /*0890*/  VIADD R26, R26, UR8 ;  /* 0x000000081a1a7c36 */ /* 0x000fc60008000000 */
[----:B------:R-:W-:-:S04]  /*08a0*/  IADD3 R28, P1, PT, R28, UR10, RZ ;  /* 0x0000000a1c1c7c10 */ /* 0x000fc8000ff3e0ff */
[----:B------:R-:W-:Y:S02]  /*08b0*/  IADD3.X R29, PT, PT, RZ, UR11, RZ, P1, !PT ;  /* 0x0000000bff1d7c10 */ /* 0x000fe40008ffe4ff */
[----:B------:R-:W-:-:S03]  /*08c0*/  IADD3 R26, P1, PT, R26, UR10, RZ ;  /* 0x0000000a1a1a7c10 */ /* 0x000fc6000ff3e0ff */
[----:B------:R-:W2:Y:S02]  /*08d0*/  LDG.E.U8 R21, desc[UR4][R28.64] ;  /* 0x000000041c157981 */ /* 0x000ea4000c1e1100 */
[----:B------:R-:W-:Y:S01]  /*08e0*/  IMAD.X R27, RZ, RZ, UR11, P1 ;  /* 0x0000000bff1b7e24 */ /* 0x000fe200088e06ff */
[----:B------:R-:W-:-:S04]  /*08f0*/  IADD3 R24, P1, PT, R22, UR10, RZ ;  /* 0x0000000a16187c10 */ /* 0x000fc8000ff3e0ff */
[----:B------:R-:W3:Y:S01]  /*0900*/  LDG.E.U8 R9, desc[UR4][R26.64] ;  /* 0x000000041a097981 */ /* 0x000ee2000c1e1100 */
[----:B------:R-:W-:-:S05]  /*0910*/  IMAD.X R25, RZ, RZ, UR11, P1 ;  /* 0x0000000bff197e24 */ /* 0x000fca00088e06ff */
[----:B------:R-:W4:Y:S01]  /*0920*/  LDG.E.U8 R18, desc[UR4][R24.64] ;  /* 0x0000000418127981 */ /* 0x000f22000c1e1100 */
[----:B------:R-:W-:Y:S01]  /*0930*/  IADD3 R23, PT, PT, R23, UR12, RZ ;  /* 0x0000000c17177c10 */ /* 0x000fe2000fffe0ff */
[----:B--2---:R-:W0:Y:S08]  /*0940*/  I2F.F64.U16 R14, R21 ;  /* 0x00000015000e7312 */ /* 0x004e300000101800 */
[----:B---3--:R-:W1:Y:S01]  /*0950*/  I2F.F64.U16 R12, R9 ;  /* 0x00000009000c7312 */ /* 0x008e620000101800 */
[----:B0-----:R-:W-:-:S07]  /*0960*/  DMUL R14, R14, UR14 ;  /* 0x0000000e0e0e7c28 */ /* 0x001fce0008000000 */
[----:B----4-:R-:W0:Y:S01]  /*0970*/  I2F.F64.U16 R16, R18 ;  /* 0x0000001200107312 */ /* 0x010e220000101800 */
[----:B-1----:R-:W-:Y:S01]  /*0980*/  DFMA R12, R12, UR16, R14 ;  /* 0x000000100c0c7c2b */ /* 0x002fe2000800000e */
[----:B------:R-:W-:-:S05]  /*0990*/  IADD3 R14, P1, PT, R23, UR20, RZ ;  /* 0x00000014170e7c10 */ /* 0x000fca000ff3e0ff */
[----:B------:R-:W-:Y:S02]  /*09a0*/  IMAD.X R15, RZ, RZ, UR21, P1 ;  /* 0x00000015ff0f7e24 */ /* 0x000fe400088e06ff */
[----:B0-----:R-:W-:-:S08]  /*09b0*/  DFMA R12, R16, UR18, R12 ;  /* 0x00000012100c7c2b */ /* 0x001fd0000800000c */
[----:B------:R-:W-:-:S10]  /*09c0*/  DADD R12, R12, 16 ;  /* 0x403000000c0c7429 */ /* 0x000fd40000000000 */
[----:B------:R-:W0:Y:S08]  /*09d0*/  F2F.F32.F64 R12, R12 ;  /* 0x0000000c000c7310 */ /* 0x000e300000301000 */
[----:B0-----:R-:W0:Y:S02]  /*09e0*/  F2I.NTZ R17, R12 ;  /* 0x0000000c00117305 */ /* 0x001e240000203100 */
[----:B0-----:R0:W-:Y:S01]  /*09f0*/  STG.E.U8 desc[UR4][R14.64], R17 ;  /* 0x000000110e007986 */ /* 0x0011e2000c101104 */
[----:B------:R-:W-:Y:S05]  /*0a00*/  @P0 BRA `(.L_x_3) ;  /* 0x0000000000640947 */ /* 0x000fea0003800000 */
[C---:B------:R-:W-:Y:S01]  /*0a10*/  VIADD R28, R22.reuse, 0x5 ;  /* 0x00000005161c7836 */ /* 0x040fe20000000000 */
[----:B------:R-:W-:-:S04]  /*0a20*/  IADD3 R26, PT, PT, R22, 0x6, RZ ;  /* 0x00000006161a7810 */ /* 0x000fc80007ffe0ff */
[----:B------:R-:W-:-:S05]  /*0a30*/  IADD3 R28, P0, PT, R28, UR10, RZ ;  /* 0x0000000a1c1c7c10 */ /* 0x000fca000ff1e0ff */
[----:B------:R-:W-:Y:S01]  /*0a40*/  IMAD.X R29, RZ, RZ, UR11, P0 ;  /* 0x0000000bff1d7e24 */ /* 0x000fe200080e06ff */
[----:B------:R-:W-:Y:S01]  /*0a50*/  IADD3 R26, P0, PT, R26, UR10, RZ ;  /* 0x0000000a1a1a7c10 */ /* 0x000fe2000ff1e0ff */
[----:B------:R-:W-:-:S03]  /*0a60*/  VIADD R22, R22, 0x4 ;  /* 0x0000000416167836 */ /* 0x000fc60000000000 */
[----:B------:R-:W0:Y:S01]  /*0a70*/  LDG.E.U8 R11, desc[UR4][R28.64] ;  /* 0x000000041c0b7981 */ /* 0x000e22000c1e1100 */
[----:B------:R-:W-:Y:S02]  /*0a80*/  IADD3.X R27, PT, PT, RZ, UR11, RZ, P0, !PT ;  /* 0x0000000bff1b7c10 */ /* 0x000fe400087fe4ff */
[----:B------:R-:W-:-:S03]  /*0a90*/  IADD3 R24, P0, PT, R22, UR10, RZ ;  /* 0x0000000a16187c10 */ /* 0x000fc6000ff1e0ff */
[----:B------:R-:W2:Y:S02]  /*0aa0*/  LDG.E.U8 R20, desc[UR4][R26.64] ;  /* 0x000000041a147981 */ /* 0x000ea4000c1e1100 */
[----:B------:R-:W-:-:S05]  /*0ab0*/  IMAD.X R25, RZ, RZ, UR11, P0 ;  /* 0x0000000bff197e24 */ /* 0x000fca00080e06ff */
[----:B------:R-:W3:Y:S01]  /*0ac0*/  LDG.E.U8 R7, desc[UR4][R24.64] ;  /* 0x0000000418077981 */ /* 0x000ee2000c1e1100 */
[----:B0-----:R-:W0:Y:S08]  /*0ad0*/  I2F.F64.U16 R14, R11 ;  /* 0x0000000b000e7312 */ /* 0x001e300000101800 */
[----:B--2---:R-:W1:Y:S01]  /*0ae0*/  I2F.F64.U16 R12, R20 ;  /* 0x00000014000c7312 */ /* 0x004e620000101800 */
[----:B0-----:R-:W-:-:S07]  /*0af0*/  DMUL R14, R14, UR14 ;  /* 0x0000000e0e0e7c28 */ /* 0x001fce0008000000 */
[----:B---3--:R-:W0:Y:S01]  /*0b00*/  I2F.F64.U16 R16, R7 ;  /* 0x0000000700107312 */ /* 0x008e220000101800 */
[----:B-1----:R-:W-:Y:S01]  /*0b10*/  DFMA R12, R12, UR16, R14 ;  /* 0x000000100c0c7c2b */ /* 0x002fe2000800000e */
[----:B------:R-:W-:-:S05]  /*0b20*/  VIADD R14, R23, 0x1 ;  /* 0x00000001170e7836 */ /* 0x000fca0000000000 */
[----:B------:R-:W-:Y:S02]  /*0b30*/  IADD3 R14, P0, PT, R14, UR20, RZ ;  /* 0x000000140e0e7c10 */ /* 0x000fe4000ff1e0ff */
[----:B0-----:R-:W-:Y:S02]  /*0b40*/  DFMA R12, R16, UR18, R12 ;  /* 0x00000012100c7c2b */ /* 0x001fe4000800000c */
[----:B------:R-:W-:-:S06]  /*0b50*/  IADD3.X R15, PT, PT, RZ, UR21, RZ, P0, !PT ;  /* 0x00000015ff0f7c10 */ /* 0x000fcc00087fe4ff */
[----:B------:R-:W-:-:S10]  /*0b60*/  DADD R12, R12, 16 ;  /* 0x403000000c0c7429 */ /* 0x000fd40000000000 */
[----:B------:R-:W0:Y:S08]  /*0b70*/  F2F.F32.F64 R12, R12 ;  /* 0x0000000c000c7310 */ /* 0x000e300000301000 */
[----:B0-----:R-:W0:Y:S02]  /*0b80*/  F2I.NTZ R17, R12 ;  /* 0x0000000c00117305 */ /* 0x001e240000203100 */
[----:B0-----:R1:W-:Y:S02]  /*0b90*/  STG.E.U8 desc[UR4][R14.64], R17 ;  /* 0x000000110e007986 */ /* 0x0013e4000c101104 */
.L_x_3:
[----:B------:R-:W-:Y:S05]  /*0ba0*/  BSYNC.RECONVERGENT B0 ;  /* 0x0000000000007941 */ /* 0x000fea0003800200 */
.L_x_2:
[----:B------:R-:W2:Y:S01]  /*0bb0*/  I2F.F64.U16 R12, R3 ;  /* 0x00000003000c7312 */ /* 0x000ea20000101800 */
[----:B------:R-:W-:Y:S01]  /*0bc0*/  UMOV UR6, 0x76c8b439 ;  /* 0x76c8b43900067882 */ /* 0x000fe20000000000 */
[----:B------:R-:W-:Y:S01]  /*0bd0*/  UMOV UR7, 0x3fd29fbe ;  /* 0x3fd29fbe00077882 */ /* 0x000fe20000000000 */
[----:B------:R-:W-:Y:S01]  /*0be0*/  UMOV UR26, 0xdf3b645a ;  /* 0xdf3b645a001a7882 */ /* 0x000fe20000000000 */
[----:B------:R-:W-:Y:S01]  /*0bf0*/  UMOV UR27, 0x3fd78d4f ;  /* 0x3fd78d4f001b7882 */ /* 0x000fe20000000000 */
[----:B------:R-:W-:Y:S01]  /*0c00*/  UMOV UR22, 0xfbe76c8b ;  /* 0xfbe76c8b00167882 */ /* 0x000fe20000000000 */
[----:B------:R-:W-:Y:S01]  /*0c10*/  UMOV UR23, 0x3fc2f1a9 ;  /* 0x3fc2f1a900177882 */ /* 0x000fe20000000000 */
[----:B------:R-:W-:Y:S01]  /*0c20*/  UMOV UR24, 0x74bc6a7f ;  /* 0x74bc6a7f00187882 */ /* 0x000fe20000000000 */
[----:B01----:R-:W0:Y:S01]  /*0c30*/  I2F.F64.U16 R14, R4 ;  /* 0x00000004000e7312 */ /* 0x003e220000101800 */
[----:B------:R-:W-:Y:S01]  /*0c40*/  UMOV UR25, 0x3fdc1893 ;  /* 0x3fdc189300197882 */ /* 0x000fe20000000000 */
[----:B------:R-:W-:Y:S01]  /*0c50*/  UMOV UR28, 0x56041893 ;  /* 0x56041893001c7882 */ /* 0x000fe20000000000 */
[----:B------:R-:W-:Y:S01]  /*0c60*/  UMOV UR29, 0x3fb22d0e ;  /* 0x3fb22d0e001d7882 */ /* 0x000fe20000000000 */
[----:B--2---:R-:W-:-:S04]  /*0c70*/  DMUL R22, R12, UR6 ;  /* 0x000000060c167c28 */ /* 0x004fc80008000000 */
[----:B------:R-:W1:Y:S01]  /*0c80*/  I2F.F64.U16 R16, R5 ;  /* 0x0000000500107312 */ /* 0x000e620000101800 */
[----:B------:R-:W-:-:S03]  /*0c90*/  DMUL R12, R12, UR26 ;  /* 0x0000001a0c0c7c28 */ /* 0x000fc60008000000 */
[----:B0-----:R-:W-:-:S04]  /*0ca0*/  DFMA R22, R14, -UR22, -R22 ;  /* 0x800000160e167c2b */ /* 0x001fc80008000816 */
[----:B------:R-:W0:Y:S01]  /*0cb0*/  I2F.F64.U16 R24, R19 ;  /* 0x0000001300187312 */ /* 0x000e220000101800 */
[----:B------:R-:W-:-:S03]  /*0cc0*/  DFMA R12, R14, UR24, -R12 ;  /* 0x000000180e0c7c2b */ /* 0x000fc6000800080c */
[----:B-1----:R-:W-:-:S04]  /*0cd0*/  DFMA R22, R16, UR24, R22 ;  /* 0x0000001810167c2b */ /* 0x002fc80008000016 */
[----:B------:R-:W1:Y:S01]  /*0ce0*/  I2F.F64.U16 R26, R10 ;  /* 0x0000000a001a7312 */ /* 0x000e620000101800 */
[----:B------:R-:W-:-:S03]  /*0cf0*/  DFMA R16, R16, -UR28, R12 ;  /* 0x8000001c10107c2b */ /* 0x000fc6000800000c */
[----:B------:R-:W-:-:S04]  /*0d00*/  DADD R22, R22, 128 ;  /* 0x4060000016167429 */ /* 0x000fc80000000000 */
[----:B------:R-:W2:Y:S01]  /*0d10*/  I2F.F64.U16 R4, R8 ;  /* 0x0000000800047312 */ /* 0x000ea20000101800 */
[----:B0-----:R-:W-:Y:S02]  /*0d20*/  DMUL R12, R24, UR6 ;  /* 0x00000006180c7c28 */ /* 0x001fe40008000000 */
[----:B------:R-:W-:Y:S02]  /*0d30*/  DADD R16, R16, 128 ;  /* 0x4060000010107429 */ /* 0x000fe40000000000 */
[----:B------:R-:W-:-:S03]  /*0d40*/  DMUL R24, R24, UR26 ;  /* 0x0000001a18187c28 */ /* 0x000fc60008000000 */
[----:B------:R-:W0:Y:S01]  /*0d50*/  F2F.F32.F64 R19, R22 ;  /* 0x0000001600137310 */ /* 0x000e220000301000 */
[----:B-1----:R-:W-:-:S04]  /*0d60*/  DFMA R12, R26, -UR22, -R12 ;  /* 0x800000161a0c7c2b */ /* 0x002fc8000800080c */
[----:B------:R-:W-:-:S03]  /*0d70*/  DFMA R24, R26, UR24, -R24 ;  /* 0x000000181a187c2b */ /* 0x000fc60008000818 */
[----:B------:R-:W1:Y:S01]  /*0d80*/  F2F.F32.F64 R16, R16 ;  /* 0x0000001000107310 */ /* 0x000e620000301000 */
[----:B--2---:R-:W-:-:S04]  /*0d90*/  DFMA R14, R4, UR24, R12 ;  /* 0x00000018040e7c2b */ /* 0x004fc8000800000c */
[----:B------:R-:W-:-:S03]  /*0da0*/  DFMA R24, R4, -UR28, R24 ;  /* 0x8000001c04187c2b */ /* 0x000fc60008000018 */
[----:B0-----:R-:W0:Y:S01]  /*0db0*/  F2F.F64.F32 R12, R19 ;  /* 0x00000013000c7310 */ /* 0x001e220000201800 */
[----:B------:R-:W-:-:S04]  /*0dc0*/  DADD R14, R14, 128 ;  /* 0x406000000e0e7429 */ /* 0x000fc80000000000 */
[----:B------:R-:W-:-:S03]  /*0dd0*/  DADD R24, R24, 128 ;  /* 0x4060000018187429 */ /* 0x000fc60000000000 */
[----:B-1----:R-:W1:Y:S01]  /*0de0*/  F2F.F64.F32 R4, R16 ;  /* 0x0000001000047310 */ /* 0x002e620000201800 */
[----:B0-----:R-:W-:-:S07]  /*0df0*/  DADD R22, R14, R12 ;  /* 0x000000000e167229 */ /* 0x001fce000000000c */
[----:B------:R-:W-:Y:S01]  /*0e00*/  I2F.F64.U16 R18, R18 ;  /* 0x0000001200127312 */ /* 0x000fe20000101800 */
[----:B-1----:R-:W-:-:S07]  /*0e10*/  DADD R24, R24, R4 ;  /* 0x0000000018187229 */ /* 0x002fce0000000004 */
[----:B------:R-:W0:Y:S08]  /*0e20*/  I2F.F64.U16 R12, R21 ;  /* 0x00000015000c7312 */ /* 0x000e300000101800 */
[----:B------:R-:W1:Y:S01]  /*0e30*/  I2F.F64.U16 R4, R9 ;  /* 0x0000000900047312 */ /* 0x000e620000101800 */
[----:B0-----:R-:W-:-:S07]  /*0e40*/  DMUL R26, R12, UR6 ;  /* 0x000000060c1a7c28 */ /* 0x001fce0008000000 */
[----:B------:R-:W0:Y:S01]  /*0e50*/  F2F.F32.F64 R3, R22 ;  /* 0x0000001600037310 */ /* 0x000e220000301000 */
[----:B------:R-:W-:Y:S02]  /*0e60*/  DMUL R16, R12, UR26 ;  /* 0x0000001a0c107c28 */ /* 0x000fe40008000000 */
[----:B-1----:R-:W-:-:S05]  /*0e70*/  DFMA R26, R4, -UR22, -R26 ;  /* 0x80000016041a7c2b */ /* 0x002fca000800081a */
[----:B------:R-:W1:Y:S01]  /*0e80*/  F2F.F32.F64 R8, R24 ;  /* 0x0000001800087310 */ /* 0x000e620000301000 */
[----:B------:R-:W-:Y:S02]  /*0e90*/  DFMA R16, R4, UR24, -R16 ;  /* 0x0000001804107c2b */ /* 0x000fe40008000810 */
[----:B------:R-:W-:-:S05]  /*0ea0*/  DFMA R26, R18, UR24, R26 ;  /* 0x00000018121a7c2b */ /* 0x000fca000800001a */
[----:B0-----:R0:W2:Y:S01]  /*0eb0*/  F2F.F64.F32 R12, R3 ;  /* 0x00000003000c7310 */ /* 0x0010a20000201800 */
[----:B------:R-:W-:Y:S02]  /*0ec0*/  DFMA R16, R18, -UR28, R16 ;  /* 0x8000001c12107c2b */ /* 0x000fe40008000010 */
[----:B------:R-:W-:-:S05]  /*0ed0*/  DADD R26, R26, 128 ;  /* 0x406000001a1a7429 */ /* 0x000fca0000000000 */
[----:B-1----:R-:W1:Y:S01]  /*0ee0*/  F2F.F64.F32 R8, R8 ;  /* 0x0000000800087310 */ /* 0x002e620000201800 */
[----:B------:R-:W-:Y:S01]  /*0ef0*/  DADD R16, R16, 128 ;  /* 0x4060000010107429 */ /* 0x000fe20000000000 */
[----:B0-----:R-:W-:-:S04]  /*0f00*/  VIADD R3, R0, UR9 ;  /* 0x0000000900037c36 */ /* 0x001fc80008000000 */
[C---:B------:R-:W-:Y:S01]  /*0f10*/  IMAD R2, R3.reuse, UR12, R2 ;  /* 0x0000000c03027c24 */ /* 0x040fe2000f8e0202 */
[----:B--2---:R-:W-:Y:S01]  /*0f20*/  DADD R12, R26, R12 ;  /* 0x000000001a0c7229 */ /* 0x004fe2000000000c */
[----:B------:R-:W0:Y:S01]  /*0f30*/  I2F.F64.U16 R10, R11 ;  /* 0x0000000b000a7312 */ /* 0x000e220000101800 */
[----:B------:R-:W-:Y:S02]  /*0f40*/  IMAD R6, R3, UR12, R6 ;  /* 0x0000000c03067c24 */ /* 0x000fe4000f8e0206 */
[----:B------:R-:W-:-:S03]  /*0f50*/  IADD3 R2, P0, PT, R2, UR20, RZ ;  /* 0x0000001402027c10 */ /* 0x000fc6000ff1e0ff */
[----:B------:R-:W-:Y:S01]  /*0f60*/  IADD3 R6, P1, PT, R6, UR20, RZ ;  /* 0x0000001406067c10 */ /* 0x000fe2000ff3e0ff */
[----:B-1----:R-:W-:Y:S01]  /*0f70*/  DADD R16, R16, R8 ;  /* 0x0000000010107229 */ /* 0x002fe20000000008 */
[----:B------:R-:W1:Y:S01]  /*0f80*/  I2F.F64.U16 R14, R20 ;  /* 0x00000014000e7312 */ /* 0x000e620000101800 */
[----:B------:R-:W-:Y:S01]  /*0f90*/  IMAD.X R3, RZ, RZ, UR21, P0 ;  /* 0x00000015ff037e24 */ /* 0x000fe200080e06ff */
[----:B0-----:R-:W-:-:S06]  /*0fa0*/  DMUL R18, R10, UR6 ;  /* 0x000000060a127c28 */ /* 0x001fcc0008000000 */
[----:B------:R0:W2:Y:S01]  /*0fb0*/  I2F.F64.U16 R4, R7 ;  /* 0x0000000700047312 */ /* 0x0000a20000101800 */
[----:B------:R-:W-:Y:S02]  /*0fc0*/  DMUL R10, R10, UR26 ;  /* 0x0000001a0a0a7c28 */ /* 0x000fe40008000000 */
[----:B-1----:R-:W-:-:S05]  /*0fd0*/  DFMA R18, R14, -UR22, -R18 ;  /* 0x800000160e127c2b */ /* 0x002fca0008000812 */
[----:B------:R-:W1:Y:S01]  /*0fe0*/  F2F.F32.F64 R12, R12 ;  /* 0x0000000c000c7310 */ /* 0x000e620000301000 */
[----:B------:R-:W-:Y:S01]  /*0ff0*/  DFMA R10, R14, UR24, -R10 ;  /* 0x000000180e0a7c2b */ /* 0x000fe2000800080a */
[----:B0-----:R-:W-:Y:S01]  /*1000*/  IADD3.X R7, PT, PT, RZ, UR21, RZ, P1, !PT ;  /* 0x00000015ff077c10 */ /* 0x001fe20008ffe4ff */
[----:B--2---:R-:W-:-:S05]  /*1010*/  DFMA R18, R4, UR24, R18 ;  /* 0x0000001804127c2b */ /* 0x004fca0008000012 */
[----:B------:R-:W0:Y:S01]  /*1020*/  F2F.F32.F64 R16, R16 ;  /* 0x0000001000107310 */ /* 0x000e220000301000 */
[----:B------:R-:W-:Y:S02]  /*1030*/  DFMA R10, R4, -UR28, R10 ;  /* 0x8000001c040a7c2b */ /* 0x000fe4000800000a */
[----:B------:R-:W-:-:S05]  /*1040*/  DADD R18, R18, 128 ;  /* 0x4060000012127429 */ /* 0x000fca0000000000 */
[----:B-1----:R-:W1:Y:S01]  /*1050*/  F2F.F64.F32 R8, R12 ;  /* 0x0000000c00087310 */ /* 0x002e620000201800 */
[----:B------:R-:W-:-:S07]  /*1060*/  DADD R10, R10, 128 ;  /* 0x406000000a0a7429 */ /* 0x000fce0000000000 */
[----:B0-----:R-:W0:Y:S01]  /*1070*/  F2F.F64.F32 R4, R16 ;  /* 0x0000001000047310 */ /* 0x001e220000201800 */
[----:B-1----:R-:W-:Y:S02]  /*1080*/  DADD R8, R18, R8 ;  /* 0x0000000012087229 */ /* 0x002fe40000000008 */
[----:B0-----:R-:W-:-:S08]  /*1090*/  DADD R4, R10, R4 ;  /* 0x000000000a047229 */ /* 0x001fd00000000004 */
[----:B------:R-:W0:Y:S08]  /*10a0*/  F2F.F32.F64 R8, R8 ;  /* 0x0000000800087310 */ /* 0x000e300000301000 */
[----:B------:R-:W1:Y:S01]  /*10b0*/  F2F.F32.F64 R4, R4 ;  /* 0x0000000400047310 */ /* 0x000e620000301000 */
[----:B0-----:R-:W-:-:S07]  /*10c0*/  FMUL R10, R8, 0.25 ;  /* 0x3e800000080a7820 */ /* 0x001fce0000400000 */
[----:B------:R-:W0:Y:S01]  /*10d0*/  F2I.NTZ R11, R10 ;  /* 0x0000000a000b7305 */ /* 0x000e220000203100 */
[----:B-1----:R-:W-:-:S07]  /*10e0*/  FMUL R0, R4, 0.25 ;  /* 0x3e80000004007820 */ /* 0x002fce0000400000 */
[----:B------:R-:W1:Y:S01]  /*10f0*/  F2I.NTZ R13, R0 ;  /* 0x00000000000d7305 */ /* 0x000e620000203100 */
[----:B0-----:R-:W-:Y:S04]  /*1100*/  STG.E.U8 desc[UR4][R2.64], R11 ;  /* 0x0000000b02007986 */ /* 0x001fe8000c101104 */
[----:B-1----:R-:W-:Y:S01]  /*1110*/  STG.E.U8 desc[UR4][R6.64], R13 ;  /* 0x0000000d06007986 */ /* 0x002fe2000c101104 */
[----:B------:R-:W-:Y:S05]  /*1120*/  EXIT ;  /* 0x000000000000794d */ /* 0x000fea0003800000 */
.L_x_4:
[----:B------:R-:W-:-:S00]  /*1130*/  BRA `(.L_x_4) ;  /* 0xfffffffc00fc7947 */ /* 0x000fc0000383ffff */
[----:B------:R-:W-:-:S00]  /*1140*/  NOP ;  /* 0x0000000000007918 */ /* 0x000fc00000000000 */
        /* <DEDUP_REMOVED lines=11> */
.L_x_5:


//--------------------- .nv.shared.reserved.0     --------------------------
	.section	.nv.shared.reserved.0,"aw",@nobits
	.weak		__nv_reservedSMEM_offset_0_alias
	.size		__nv_reservedSMEM_offset_0_alias, 0, 64
	.other		__nv_reservedSMEM_offset_0_alias,@"STO_CUDA_RESERVED_SHARED STV_DEFAULT"
__nv_reservedSMEM_offset_0_alias:
	.zero		0
	.zero		64


//--------------------- .nv.constant0.BGRA_to_NV12 --------------------------
	.section	.nv.constant0.BGRA_to_NV12,"a",@progbits
	.sectionflags	@""
	.align	4
.nv.constant0.BGRA_to_NV12:
	.zero		948


//--------------------- SYMBOLS --------------------------

	.type		.nv.reservedSmem.offset0,@object
	.size		.nv.reservedSmem.offset0,0x4
